//
// Generated by NVIDIA NVVM Compiler
//
// Compiler Build ID: CL-36424714
// Cuda compilation tools, release 13.0, V13.0.88
// Based on NVVM 20.0.0
//

.version 9.0
.target sm_100
.address_size 64

	// .globl	_Z10kmp_kernelPciS_Pii

.visible .entry _Z10kmp_kernelPciS_Pii(
	.param .u64 .ptr .align 1 _Z10kmp_kernelPciS_Pii_param_0,
	.param .u32 _Z10kmp_kernelPciS_Pii_param_1,
	.param .u64 .ptr .align 1 _Z10kmp_kernelPciS_Pii_param_2,
	.param .u64 .ptr .align 1 _Z10kmp_kernelPciS_Pii_param_3,
	.param .u32 _Z10kmp_kernelPciS_Pii_param_4
)
{
	.local .align 8 .b8 	__local_depot0[40];
	.reg .b64 	%SP;
	.reg .b64 	%SPL;
	.reg .pred 	%p<30>;
	.reg .b16 	%rs<27>;
	.reg .b32 	%r<72>;
	.reg .b64 	%rd<53>;

	mov.u64 	%SPL, __local_depot0;
	ld.param.u64 	%rd5, [_Z10kmp_kernelPciS_Pii_param_0];
	ld.param.u32 	%r41, [_Z10kmp_kernelPciS_Pii_param_1];
	ld.param.u64 	%rd6, [_Z10kmp_kernelPciS_Pii_param_2];
	ld.param.u64 	%rd7, [_Z10kmp_kernelPciS_Pii_param_3];
	ld.param.u32 	%r42, [_Z10kmp_kernelPciS_Pii_param_4];
	add.u64 	%rd1, %SPL, 0;
	mov.u32 	%r43, %ctaid.x;
	mov.u32 	%r44, %ntid.x;
	mov.u32 	%r45, %tid.x;
	mad.lo.s32 	%r1, %r43, %r44, %r45;
	setp.ge.s32 	%p1, %r1, %r42;
	@%p1 bra 	$L__BB0_40;
	cvta.to.global.u64 	%rd9, %rd6;
	mul.lo.s32 	%r47, %r1, 10;
	cvt.s64.s32 	%rd10, %r47;
	add.s64 	%rd2, %rd9, %rd10;
	mov.b32 	%r53, 0;
	mov.b32 	%r48, -1;
	st.local.v2.u32 	[%rd1], {%r48, %r53};
	ld.global.u8 	%rs1, [%rd2+1];
$L__BB0_2:
	cvt.u64.u32 	%rd11, %r53;
	add.s64 	%rd12, %rd2, %rd11;
	ld.global.u8 	%rs9, [%rd12];
	setp.eq.s16 	%p2, %rs9, %rs1;
	@%p2 bra 	$L__BB0_4;
	mul.wide.u32 	%rd13, %r53, 4;
	add.s64 	%rd14, %rd1, %rd13;
	ld.local.u32 	%r53, [%rd14];
	setp.gt.s32 	%p3, %r53, -1;
	@%p3 bra 	$L__BB0_2;
$L__BB0_4:
	add.s32 	%r55, %r53, 1;
	st.local.u32 	[%rd1+8], %r55;
	setp.lt.s32 	%p4, %r53, -1;
	@%p4 bra 	$L__BB0_8;
	ld.global.u8 	%rs2, [%rd2+2];
$L__BB0_6:
	cvt.u64.u32 	%rd15, %r55;
	add.s64 	%rd16, %rd2, %rd15;
	ld.global.u8 	%rs11, [%rd16];
	setp.eq.s16 	%p5, %rs11, %rs2;
	@%p5 bra 	$L__BB0_8;
	mul.wide.u32 	%rd17, %r55, 4;
	add.s64 	%rd18, %rd1, %rd17;
	ld.local.u32 	%r55, [%rd18];
	setp.gt.s32 	%p6, %r55, -1;
	@%p6 bra 	$L__BB0_6;
$L__BB0_8:
	add.s32 	%r57, %r55, 1;
	st.local.u32 	[%rd1+12], %r57;
	setp.lt.s32 	%p7, %r55, -1;
	@%p7 bra 	$L__BB0_12;
	ld.global.u8 	%rs3, [%rd2+3];
$L__BB0_10:
	cvt.u64.u32 	%rd19, %r57;
	add.s64 	%rd20, %rd2, %rd19;
	ld.global.u8 	%rs13, [%rd20];
	setp.eq.s16 	%p8, %rs13, %rs3;
	@%p8 bra 	$L__BB0_12;
	mul.wide.u32 	%rd21, %r57, 4;
	add.s64 	%rd22, %rd1, %rd21;
	ld.local.u32 	%r57, [%rd22];
	setp.gt.s32 	%p9, %r57, -1;
	@%p9 bra 	$L__BB0_10;
$L__BB0_12:
	add.s32 	%r59, %r57, 1;
	st.local.u32 	[%rd1+16], %r59;
	setp.lt.s32 	%p10, %r57, -1;
	@%p10 bra 	$L__BB0_16;
	ld.global.u8 	%rs4, [%rd2+4];
$L__BB0_14:
	cvt.u64.u32 	%rd23, %r59;
	add.s64 	%rd24, %rd2, %rd23;
	ld.global.u8 	%rs15, [%rd24];
	setp.eq.s16 	%p11, %rs15, %rs4;
	@%p11 bra 	$L__BB0_16;
	mul.wide.u32 	%rd25, %r59, 4;
	add.s64 	%rd26, %rd1, %rd25;
	ld.local.u32 	%r59, [%rd26];
	setp.gt.s32 	%p12, %r59, -1;
	@%p12 bra 	$L__BB0_14;
$L__BB0_16:
	add.s32 	%r61, %r59, 1;
	st.local.u32 	[%rd1+20], %r61;
	setp.lt.s32 	%p13, %r59, -1;
	@%p13 bra 	$L__BB0_20;
	ld.global.u8 	%rs5, [%rd2+5];
$L__BB0_18:
	cvt.u64.u32 	%rd27, %r61;
	add.s64 	%rd28, %rd2, %rd27;
	ld.global.u8 	%rs17, [%rd28];
	setp.eq.s16 	%p14, %rs17, %rs5;
	@%p14 bra 	$L__BB0_20;
	mul.wide.u32 	%rd29, %r61, 4;
	add.s64 	%rd30, %rd1, %rd29;
	ld.local.u32 	%r61, [%rd30];
	setp.gt.s32 	%p15, %r61, -1;
	@%p15 bra 	$L__BB0_18;
$L__BB0_20:
	add.s32 	%r63, %r61, 1;
	st.local.u32 	[%rd1+24], %r63;
	setp.lt.s32 	%p16, %r61, -1;
	@%p16 bra 	$L__BB0_24;
	ld.global.u8 	%rs6, [%rd2+6];
$L__BB0_22:
	cvt.u64.u32 	%rd31, %r63;
	add.s64 	%rd32, %rd2, %rd31;
	ld.global.u8 	%rs19, [%rd32];
	setp.eq.s16 	%p17, %rs19, %rs6;
	@%p17 bra 	$L__BB0_24;
	mul.wide.u32 	%rd33, %r63, 4;
	add.s64 	%rd34, %rd1, %rd33;
	ld.local.u32 	%r63, [%rd34];
	setp.gt.s32 	%p18, %r63, -1;
	@%p18 bra 	$L__BB0_22;
$L__BB0_24:
	add.s32 	%r65, %r63, 1;
	st.local.u32 	[%rd1+28], %r65;
	setp.lt.s32 	%p19, %r63, -1;
	@%p19 bra 	$L__BB0_28;
	ld.global.u8 	%rs7, [%rd2+7];
$L__BB0_26:
	cvt.u64.u32 	%rd35, %r65;
	add.s64 	%rd36, %rd2, %rd35;
	ld.global.u8 	%rs21, [%rd36];
	setp.eq.s16 	%p20, %rs21, %rs7;
	@%p20 bra 	$L__BB0_28;
	mul.wide.u32 	%rd37, %r65, 4;
	add.s64 	%rd38, %rd1, %rd37;
	ld.local.u32 	%r65, [%rd38];
	setp.gt.s32 	%p21, %r65, -1;
	@%p21 bra 	$L__BB0_26;
$L__BB0_28:
	add.s32 	%r67, %r65, 1;
	st.local.u32 	[%rd1+32], %r67;
	setp.lt.s32 	%p22, %r65, -1;
	@%p22 bra 	$L__BB0_32;
	ld.global.u8 	%rs8, [%rd2+8];
$L__BB0_30:
	cvt.u64.u32 	%rd39, %r67;
	add.s64 	%rd40, %rd2, %rd39;
	ld.global.u8 	%rs23, [%rd40];
	setp.eq.s16 	%p23, %rs23, %rs8;
	@%p23 bra 	$L__BB0_32;
	mul.wide.u32 	%rd41, %r67, 4;
	add.s64 	%rd42, %rd1, %rd41;
	ld.local.u32 	%r67, [%rd42];
	setp.gt.s32 	%p24, %r67, -1;
	@%p24 bra 	$L__BB0_30;
$L__BB0_32:
	add.s32 	%r49, %r67, 1;
	st.local.u32 	[%rd1+36], %r49;
	setp.gt.s32 	%p25, %r41, 0;
	@%p25 bra 	$L__BB0_33;
	bra.uni 	$L__BB0_40;
$L__BB0_33:
	cvta.to.global.u64 	%rd43, %rd7;
	mul.wide.s32 	%rd44, %r1, 4;
	add.s64 	%rd3, %rd43, %rd44;
	cvta.to.global.u64 	%rd4, %rd5;
	mov.b32 	%r71, 0;
	mov.u32 	%r69, %r71;
$L__BB0_34:
	mov.u32 	%r33, %r71;
	setp.eq.s32 	%p26, %r33, -1;
	@%p26 bra 	$L__BB0_36;
	cvt.s64.s32 	%rd45, %r69;
	add.s64 	%rd46, %rd4, %rd45;
	ld.global.u8 	%rs25, [%rd46];
	cvt.s64.s32 	%rd47, %r33;
	add.s64 	%rd48, %rd2, %rd47;
	ld.global.u8 	%rs26, [%rd48];
	setp.ne.s16 	%p27, %rs25, %rs26;
	@%p27 bra 	$L__BB0_38;
$L__BB0_36:
	add.s32 	%r69, %r69, 1;
	add.s32 	%r71, %r33, 1;
	setp.ne.s32 	%p28, %r71, 10;
	@%p28 bra 	$L__BB0_39;
	atom.global.add.u32 	%r51, [%rd3], 1;
	mul.wide.u32 	%rd51, %r33, 4;
	add.s64 	%rd52, %rd1, %rd51;
	ld.local.u32 	%r71, [%rd52];
	bra.uni 	$L__BB0_39;
$L__BB0_38:
	mul.wide.s32 	%rd49, %r33, 4;
	add.s64 	%rd50, %rd1, %rd49;
	ld.local.u32 	%r71, [%rd50];
$L__BB0_39:
	setp.lt.s32 	%p29, %r69, %r41;
	@%p29 bra 	$L__BB0_34;
$L__BB0_40:
	ret;

}


// ===== COMPILED SASS (sm_100) =====

	.target	sm_100

	.elftype	@"ET_EXEC"


//--------------------- .note.nv.tkinfo           --------------------------
	.section	.note.nv.tkinfo,"",@"SHT_NOTE"
	.sectionflags	@"SHF_NOTE_NV_TKINFO"
	.tkinfo
        /*0018*/ 	.word	0x00000002
        /*0030*/ 	.string	""
        /*0030*/ 	.string	"ptxas"
        /*0030*/ 	.string	"Cuda compilation tools, release 13.0, V13.0.88"
        /*0030*/ 	.string	"Build cuda_13.0.r13.0/compiler.36424714_0"
        /*0030*/ 	.string	"-arch sm_100 -m 64 "



//--------------------- .note.nv.cuinfo           --------------------------
	.section	.note.nv.cuinfo,"",@"SHT_NOTE"
	.sectionflags	@"SHF_NOTE_NV_CUINFO"
        /*0018*/ 	.short	0x0002
        /*001a*/ 	.short	0x0064
        /*001c*/ 	.short	0x0082
	.zero		2


//--------------------- .nv.info                  --------------------------
	.section	.nv.info,"",@"SHT_CUDA_INFO"
	.align	4


	//----- nvinfo : EIATTR_REGCOUNT
	.align		4
        /*0000*/ 	.byte	0x04, 0x2f
        /*0002*/ 	.short	(.L_1 - .L_0)
	.align		4
.L_0:
        /*0004*/ 	.word	index@(_Z10kmp_kernelPciS_Pii)
        /*0008*/ 	.word	0x00000016


	//----- nvinfo : EIATTR_FRAME_SIZE
	.align		4
.L_1:
        /*000c*/ 	.byte	0x04, 0x11
        /*000e*/ 	.short	(.L_3 - .L_2)
	.align		4
.L_2:
        /*0010*/ 	.word	index@(_Z10kmp_kernelPciS_Pii)
        /*0014*/ 	.word	0x00000000


	//----- nvinfo : EIATTR_MIN_STACK_SIZE
	.align		4
.L_3:
        /*0018*/ 	.byte	0x04, 0x12
        /*001a*/ 	.short	(.L_5 - .L_4)
	.align		4
.L_4:
        /*001c*/ 	.word	index@(_Z10kmp_kernelPciS_Pii)
        /*0020*/ 	.word	0x00000000
.L_5:


//--------------------- .nv.compat                --------------------------
	.section	.nv.compat,"",@"SHT_CUDA_COMPAT_INFO"
	.align	4
        /*0000*/ 	.byte	0x02, 0x09, 0x00, 0x00, 0x02, 0x02, 0x01, 0x00, 0x02, 0x05, 0x05, 0x00, 0x03, 0x07, 0x01, 0x01
        /*0010*/ 	.byte	0x02, 0x03, 0x00, 0x00, 0x02, 0x06, 0x01, 0x00, 0x04, 0x0b, 0x08, 0x00, 0x09, 0x00, 0x00, 0x00
        /*0020*/ 	.byte	0x00, 0x00, 0x00, 0x00


//--------------------- .nv.info._Z10kmp_kernelPciS_Pii --------------------------
	.section	.nv.info._Z10kmp_kernelPciS_Pii,"",@"SHT_CUDA_INFO"
	.sectionflags	@""
	.align	4


	//----- nvinfo : EIATTR_CUDA_API_VERSION
	.align		4
        /*0000*/ 	.byte	0x04, 0x37
        /*0002*/ 	.short	(.L_7 - .L_6)
.L_6:
        /*0004*/ 	.word	0x00000082


	//----- nvinfo : EIATTR_KPARAM_INFO
	.align		4
.L_7:
        /*0008*/ 	.byte	0x04, 0x17
        /*000a*/ 	.short	(.L_9 - .L_8)
.L_8:
        /*000c*/ 	.word	0x00000000
        /*0010*/ 	.short	0x0004
        /*0012*/ 	.short	0x0020
        /*0014*/ 	.byte	0x00, 0xf0, 0x11, 0x00


	//----- nvinfo : EIATTR_KPARAM_INFO
	.align		4
.L_9:
        /*0018*/ 	.byte	0x04, 0x17
        /*001a*/ 	.short	(.L_11 - .L_10)
.L_10:
        /*001c*/ 	.word	0x00000000
        /*0020*/ 	.short	0x0003
        /*0022*/ 	.short	0x0018
        /*0024*/ 	.byte	0x00, 0xf5, 0x21, 0x00


	//----- nvinfo : EIATTR_KPARAM_INFO
	.align		4
.L_11:
        /*0028*/ 	.byte	0x04, 0x17
        /*002a*/ 	.short	(.L_13 - .L_12)
.L_12:
        /*002c*/ 	.word	0x00000000
        /*0030*/ 	.short	0x0002
        /*0032*/ 	.short	0x0010
        /*0034*/ 	.byte	0x00, 0xf5, 0x21, 0x00


	//----- nvinfo : EIATTR_KPARAM_INFO
	.align		4
.L_13:
        /*0038*/ 	.byte	0x04, 0x17
        /*003a*/ 	.short	(.L_15 - .L_14)
.L_14:
        /*003c*/ 	.word	0x00000000
        /*0040*/ 	.short	0x0001
        /*0042*/ 	.short	0x0008
        /*0044*/ 	.byte	0x00, 0xf0, 0x11, 0x00


	//----- nvinfo : EIATTR_KPARAM_INFO
	.align		4
.L_15:
        /*0048*/ 	.byte	0x04, 0x17
        /*004a*/ 	.short	(.L_17 - .L_16)
.L_16:
        /*004c*/ 	.word	0x00000000
        /*0050*/ 	.short	0x0000
        /*0052*/ 	.short	0x0000
        /*0054*/ 	.byte	0x00, 0xf5, 0x21, 0x00


	//----- nvinfo : EIATTR_SPARSE_MMA_MASK
	.align		4
.L_17:
        /*0058*/ 	.byte	0x03, 0x50
        /*005a*/ 	.short	0x0000


	//----- nvinfo : EIATTR_MAXREG_COUNT
	.align		4
        /*005c*/ 	.byte	0x03, 0x1b
        /*005e*/ 	.short	0x00ff


	//----- nvinfo : EIATTR_MERCURY_ISA_VERSION
	.align		4
        /*0060*/ 	.byte	0x03, 0x5f
        /*0062*/ 	.short	0x0101


	//----- nvinfo : EIATTR_VRC_CTA_INIT_COUNT
	.align		4
        /*0064*/ 	.byte	0x02, 0x4a
	.zero		1
	.zero		1


	//----- nvinfo : EIATTR_EXIT_INSTR_OFFSETS
	.align		4
        /*0068*/ 	.byte	0x04, 0x1c
        /*006a*/ 	.short	(.L_19 - .L_18)


	//   ....[0]....
.L_18:
        /*006c*/ 	.word	0x00000070


	//   ....[1]....
        /*0070*/ 	.word	0x00001250


	//   ....[2]....
        /*0074*/ 	.word	0x00001730


	//----- nvinfo : EIATTR_CRS_STACK_SIZE
	.align		4
.L_19:
        /*0078*/ 	.byte	0x04, 0x1e
        /*007a*/ 	.short	(.L_21 - .L_20)
.L_20:
        /*007c*/ 	.word	0x00000000


	//----- nvinfo : EIATTR_CBANK_PARAM_SIZE
	.align		4
.L_21:
        /*0080*/ 	.byte	0x03, 0x19
        /*0082*/ 	.short	0x0024


	//----- nvinfo : EIATTR_PARAM_CBANK
	.align		4
        /*0084*/ 	.byte	0x04, 0x0a
        /*0086*/ 	.short	(.L_23 - .L_22)
	.align		4
.L_22:
        /*0088*/ 	.word	index@(.nv.constant0._Z10kmp_kernelPciS_Pii)
        /*008c*/ 	.short	0x0380
        /*008e*/ 	.short	0x0024


	//----- nvinfo : EIATTR_SW_WAR
	.align		4
.L_23:
        /*0090*/ 	.byte	0x04, 0x36
        /*0092*/ 	.short	(.L_25 - .L_24)
.L_24:
        /*0094*/ 	.word	0x00000008
.L_25:


//--------------------- .nv.callgraph             --------------------------
	.section	.nv.callgraph,"",@"SHT_CUDA_CALLGRAPH"
	.align	4
	.sectionentsize	8
	.align		4
        /*0000*/ 	.word	0x00000000
	.align		4
        /*0004*/ 	.word	0xffffffff
	.align		4
        /*0008*/ 	.word	0x00000000
	.align		4
        /*000c*/ 	.word	0xfffffffe
	.align		4
        /*0010*/ 	.word	0x00000000
	.align		4
        /*0014*/ 	.word	0xfffffffd
	.align		4
        /*0018*/ 	.word	0x00000000
	.align		4
        /*001c*/ 	.word	0xfffffffc


//--------------------- .text._Z10kmp_kernelPciS_Pii --------------------------
	.section	.text._Z10kmp_kernelPciS_Pii,"ax",@progbits
	.align	128
        .global         _Z10kmp_kernelPciS_Pii
        .type           _Z10kmp_kernelPciS_Pii,@function
        .size           _Z10kmp_kernelPciS_Pii,(.L_x_31 - _Z10kmp_kernelPciS_Pii)
        .other          _Z10kmp_kernelPciS_Pii,@"STO_CUDA_ENTRY STV_DEFAULT"
_Z10kmp_kernelPciS_Pii:
.text._Z10kmp_kernelPciS_Pii:
[----:B------:R-:W-:Y:S01]  /*0000*/  LDC R1, c[0x0][0x37c] ;  /* 0x0000df00ff017b82 */ /* 0x000fe20000000800 */
[----:B------:R-:W0:Y:S07]  /*0010*/  S2R R0, SR_TID.X ;  /* 0x0000000000007919 */ /* 0x000e2e0000002100 */
[----:B------:R-:W0:Y:S01]  /*0020*/  S2UR UR4, SR_CTAID.X ;  /* 0x00000000000479c3 */ /* 0x000e220000002500 */
[----:B------:R-:W1:Y:S07]  /*0030*/  LDCU UR5, c[0x0][0x3a0] ;  /* 0x00007400ff0577ac */ /* 0x000e6e0008000800 */
[----:B------:R-:W0:Y:S02]  /*0040*/  LDC R5, c[0x0][0x360] ;  /* 0x0000d800ff057b82 */ /* 0x000e240000000800 */
[----:B0-----:R-:W-:-:S05]  /*0050*/  IMAD R5, R5, UR4, R0 ;  /* 0x0000000405057c24 */ /* 0x001fca000f8e0200 */
[----:B-1----:R-:W-:-:S13]  /*0060*/  ISETP.GE.AND P0, PT, R5, UR5, PT ;  /* 0x0000000505007c0c */ /* 0x002fda000bf06270 */
[----:B------:R-:W-:Y:S05]  /*0070*/  @P0 EXIT ;  /* 0x000000000000094d */ /* 0x000fea0003800000 */
[----:B------:R-:W0:Y:S01]  /*0080*/  LDCU.64 UR6, c[0x0][0x390] ;  /* 0x00007200ff0677ac */ /* 0x000e220008000a00 */
[----:B------:R-:W-:Y:S01]  /*0090*/  IMAD R0, R5, 0xa, RZ ;  /* 0x0000000a05007824 */ /* 0x000fe200078e02ff */
[----:B------:R-:W1:Y:S04]  /*00a0*/  LDCU.64 UR4, c[0x0][0x358] ;  /* 0x00006b00ff0477ac */ /* 0x000e680008000a00 */
[----:B0-----:R-:W-:-:S04]  /*00b0*/  IADD3 R2, P0, PT, R0, UR6, RZ ;  /* 0x0000000600027c10 */ /* 0x001fc8000ff1e0ff */
[----:B------:R-:W-:-:S05]  /*00c0*/  LEA.HI.X.SX32 R3, R0, UR7, 0x1, P0 ;  /* 0x0000000700037c11 */ /* 0x000fca00080f0eff */
[----:B-1----:R0:W5:Y:S01]  /*00d0*/  LDG.E.U8 R0, desc[UR4][R2.64+0x1] ;  /* 0x0000010402007981 */ /* 0x002162000c1e1100 */
[----:B------:R-:W-:Y:S01]  /*00e0*/  BSSY.RECONVERGENT B0, `(.L_x_0) ;  /* 0x000001f000007945 */ /* 0x000fe20003800200 */
[----:B------:R-:W-:-:S07]  /*00f0*/  IMAD.MOV.U32 R9, RZ, RZ, RZ ;  /* 0x000000ffff097224 */ /* 0x000fce00078e00ff */
.L_x_2:
[----:B------:R-:W-:-:S05]  /*0100*/  IADD3 R6, P0, PT, R9, R2, RZ ;  /* 0x0000000209067210 */ /* 0x000fca0007f1e0ff */
[----:B------:R-:W-:-:S06]  /*0110*/  IMAD.X R7, RZ, RZ, R3, P0 ;  /* 0x000000ffff077224 */ /* 0x000fcc00000e0603 */
[----:B------:R-:W2:Y:S02]  /*0120*/  LDG.E.U8 R7, desc[UR4][R6.64] ;  /* 0x0000000406077981 */ /* 0x000ea4000c1e1100 */
[----:B--2--5:R-:W-:-:S13]  /*0130*/  ISETP.NE.AND P0, PT, R7, R0, PT ;  /* 0x000000000700720c */ /* 0x024fda0003f05270 */
[----:B------:R-:W-:Y:S05]  /*0140*/  @!P0 BRA `(.L_x_1) ;  /* 0x0000000000608947 */ /* 0x000fea0003800000 */
[----:B------:R-:W-:-:S05]  /*0150*/  IMAD.SHL.U32 R9, R9, 0x4, RZ ;  /* 0x0000000409097824 */ /* 0x000fca00078e00ff */
[C---:B------:R-:W-:Y:S02]  /*0160*/  ISETP.EQ.AND P1, PT, R9.reuse, RZ, PT ;  /* 0x000000ff0900720c */ /* 0x040fe40003f22270 */
[C---:B------:R-:W-:Y:S02]  /*0170*/  ISETP.EQ.AND P2, PT, R9.reuse, 0x4, PT ;  /* 0x000000040900780c */ /* 0x040fe40003f42270 */
[C---:B------:R-:W-:Y:S02]  /*0180*/  ISETP.EQ.AND P3, PT, R9.reuse, 0x8, PT ;  /* 0x000000080900780c */ /* 0x040fe40003f62270 */
[----:B------:R-:W-:-:S07]  /*0190*/  ISETP.EQ.AND P0, PT, R9, 0xc, PT ;  /* 0x0000000c0900780c */ /* 0x000fce0003f02270 */
[----:B------:R-:W-:Y:S01]  /*01a0*/  @P1 IMAD.MOV.U32 R4, RZ, RZ, -0x1 ;  /* 0xffffffffff041424 */ /* 0x000fe200078e00ff */
[C---:B------:R-:W-:Y:S01]  /*01b0*/  ISETP.EQ.AND P1, PT, R9.reuse, 0x10, PT ;  /* 0x000000100900780c */ /* 0x040fe20003f22270 */
[----:B------:R-:W-:Y:S01]  /*01c0*/  @P2 IMAD.MOV.U32 R4, RZ, RZ, RZ ;  /* 0x000000ffff042224 */ /* 0x000fe200078e00ff */
[C---:B------:R-:W-:Y:S01]  /*01d0*/  ISETP.EQ.AND P2, PT, R9.reuse, 0x14, PT ;  /* 0x000000140900780c */ /* 0x040fe20003f42270 */
[--C-:B------:R-:W-:Y:S01]  /*01e0*/  @P3 IMAD.MOV.U32 R4, RZ, RZ, R0.reuse ;  /* 0x000000ffff043224 */ /* 0x100fe200078e0000 */
[C---:B------:R-:W-:Y:S01]  /*01f0*/  ISETP.EQ.AND P3, PT, R9.reuse, 0x18, PT ;  /* 0x000000180900780c */ /* 0x040fe20003f62270 */
[----:B------:R-:W-:Y:S01]  /*0200*/  @P0 IMAD.MOV.U32 R4, RZ, RZ, R0 ;  /* 0x000000ffff040224 */ /* 0x000fe200078e0000 */
[----:B------:R-:W-:-:S07]  /*0210*/  ISETP.EQ.AND P0, PT, R9, 0x1c, PT ;  /* 0x0000001c0900780c */ /* 0x000fce0003f02270 */
[--C-:B------:R-:W-:Y:S01]  /*0220*/  @P1 IMAD.MOV.U32 R4, RZ, RZ, R0.reuse ;  /* 0x000000ffff041224 */ /* 0x100fe200078e0000 */
[C---:B------:R-:W-:Y:S01]  /*0230*/  ISETP.EQ.AND P1, PT, R9.reuse, 0x20, PT ;  /* 0x000000200900780c */ /* 0x040fe20003f22270 */
[--C-:B------:R-:W-:Y:S01]  /*0240*/  @P2 IMAD.MOV.U32 R4, RZ, RZ, R0.reuse ;  /* 0x000000ffff042224 */ /* 0x100fe200078e0000 */
[----:B------:R-:W-:Y:S01]  /*0250*/  ISETP.EQ.AND P2, PT, R9, 0x24, PT ;  /* 0x000000240900780c */ /* 0x000fe20003f42270 */
[--C-:B------:R-:W-:Y:S02]  /*0260*/  @P3 IMAD.MOV.U32 R4, RZ, RZ, R0.reuse ;  /* 0x000000ffff043224 */ /* 0x100fe400078e0000 */
[----:B------:R-:W-:-:S08]  /*0270*/  @P0 IMAD.MOV.U32 R4, RZ, RZ, R0 ;  /* 0x000000ffff040224 */ /* 0x000fd000078e0000 */
[--C-:B------:R-:W-:Y:S02]  /*0280*/  @P1 IMAD.MOV.U32 R4, RZ, RZ, R0.reuse ;  /* 0x000000ffff041224 */ /* 0x100fe400078e0000 */
[----:B------:R-:W-:-:S04]  /*0290*/  @P2 IMAD.MOV.U32 R4, RZ, RZ, R0 ;  /* 0x000000ffff042224 */ /* 0x000fc800078e0000 */
[----:B------:R-:W-:Y:S01]  /*02a0*/  IMAD.MOV.U32 R9, RZ, RZ, R4 ;  /* 0x000000ffff097224 */ /* 0x000fe200078e0004 */
[----:B------:R-:W-:-:S13]  /*02b0*/  ISETP.GT.AND P0, PT, R4, -0x1, PT ;  /* 0xffffffff0400780c */ /* 0x000fda0003f04270 */
[----:B------:R-:W-:Y:S05]  /*02c0*/  @P0 BRA `(.L_x_2) ;  /* 0xfffffffc008c0947 */ /* 0x000fea000383ffff */
.L_x_1:
[----:B------:R-:W-:Y:S05]  /*02d0*/  BSYNC.RECONVERGENT B0 ;  /* 0x0000000000007941 */ /* 0x000fea0003800200 */
.L_x_0:
[C---:B------:R-:W-:Y:S01]  /*02e0*/  ISETP.GE.AND P0, PT, R9.reuse, -0x1, PT ;  /* 0xffffffff0900780c */ /* 0x040fe20003f06270 */
[----:B------:R-:W-:Y:S01]  /*02f0*/  VIADD R0, R9, 0x1 ;  /* 0x0000000109007836 */ /* 0x000fe20000000000 */
[----:B------:R-:W-:Y:S03]  /*0300*/  BSSY.RECONVERGENT B0, `(.L_x_3) ;  /* 0x0000020000007945 */ /* 0x000fe60003800200 */
[----:B------:R-:W-:-:S08]  /*0310*/  IMAD.MOV.U32 R9, RZ, RZ, R0 ;  /* 0x000000ffff097224 */ /* 0x000fd000078e0000 */
[----:B------:R-:W-:Y:S05]  /*0320*/  @!P0 BRA `(.L_x_4) ;  /* 0x0000000000748947 */ /* 0x000fea0003800000 */
[----:B------:R1:W5:Y:S02]  /*0330*/  LDG.E.U8 R4, desc[UR4][R2.64+0x2] ;  /* 0x0000020402047981 */ /* 0x000364000c1e1100 */
.L_x_5:
        /* <DEDUP_REMOVED lines=25> */
[----:B------:R-:W-:-:S05]  /*04d0*/  @P2 IMAD.MOV.U32 R9, RZ, RZ, R0 ;  /* 0x000000ffff092224 */ /* 0x000fca00078e0000 */
[----:B------:R-:W-:-:S13]  /*04e0*/  ISETP.GT.AND P0, PT, R9, -0x1, PT ;  /* 0xffffffff0900780c */ /* 0x000fda0003f04270 */
[----:B------:R-:W-:Y:S05]  /*04f0*/  @P0 BRA `(.L_x_5) ;  /* 0xfffffffc00900947 */ /* 0x000fea000383ffff */
.L_x_4:
[----:B------:R-:W-:Y:S05]  /*0500*/  BSYNC.RECONVERGENT B0 ;  /* 0x0000000000007941 */ /* 0x000fea0003800200 */
.L_x_3:
[C---:B------:R-:W-:Y:S01]  /*0510*/  ISETP.GE.AND P0, PT, R9.reuse, -0x1, PT ;  /* 0xffffffff0900780c */ /* 0x040fe20003f06270 */
[----:B------:R-:W-:Y:S01]  /*0520*/  VIADD R4, R9, 0x1 ;  /* 0x0000000109047836 */ /* 0x000fe20000000000 */
[----:B------:R-:W-:Y:S03]  /*0530*/  BSSY.RECONVERGENT B0, `(.L_x_6) ;  /* 0x0000020000007945 */ /* 0x000fe60003800200 */
[----:B------:R-:W-:-:S08]  /*0540*/  IMAD.MOV.U32 R9, RZ, RZ, R4 ;  /* 0x000000ffff097224 */ /* 0x000fd000078e0004 */
[----:B------:R-:W-:Y:S05]  /*0550*/  @!P0 BRA `(.L_x_7) ;  /* 0x0000000000748947 */ /* 0x000fea0003800000 */
[----:B------:R2:W5:Y:S02]  /*0560*/  LDG.E.U8 R8, desc[UR4][R2.64+0x3] ;  /* 0x0000030402087981 */ /* 0x000564000c1e1100 */
.L_x_8:
[----:B------:R-:W-:-:S05]  /*0570*/  IADD3 R6, P0, PT, R9, R2, RZ ;  /* 0x0000000209067210 */ /* 0x000fca0007f1e0ff */
[----:B------:R-:W-:-:S06]  /*0580*/  IMAD.X R7, RZ, RZ, R3, P0 ;  /* 0x000000ffff077224 */ /* 0x000fcc00000e0603 */
[----:B------:R-:W3:Y:S02]  /*0590*/  LDG.E.U8 R7, desc[UR4][R6.64] ;  /* 0x0000000406077981 */ /* 0x000ee4000c1e1100 */
[----:B---3-5:R-:W-:-:S13]  /*05a0*/  ISETP.NE.AND P0, PT, R7, R8, PT ;  /* 0x000000080700720c */ /* 0x028fda0003f05270 */
        /* <DEDUP_REMOVED lines=10> */
[----:B------:R-:W-:Y:S01]  /*0650*/  @P3 IMAD.MOV.U32 R9, RZ, RZ, R0 ;  /* 0x000000ffff093224 */ /* 0x000fe200078e0000 */
        /* <DEDUP_REMOVED lines=13> */
.L_x_7:
[----:B------:R-:W-:Y:S05]  /*0730*/  BSYNC.RECONVERGENT B0 ;  /* 0x0000000000007941 */ /* 0x000fea0003800200 */
.L_x_6:
[C---:B------:R-:W-:Y:S01]  /*0740*/  ISETP.GE.AND P0, PT, R9.reuse, -0x1, PT ;  /* 0xffffffff0900780c */ /* 0x040fe20003f06270 */
[----:B------:R-:W-:Y:S01]  /*0750*/  VIADD R6, R9, 0x1 ;  /* 0x0000000109067836 */ /* 0x000fe20000000000 */
[----:B------:R-:W-:Y:S03]  /*0760*/  BSSY.RECONVERGENT B0, `(.L_x_9) ;  /* 0x0000020000007945 */ /* 0x000fe60003800200 */
[----:B------:R-:W-:-:S08]  /*0770*/  IMAD.MOV.U32 R7, RZ, RZ, R6 ;  /* 0x000000ffff077224 */ /* 0x000fd000078e0006 */
[----:B------:R-:W-:Y:S05]  /*0780*/  @!P0 BRA `(.L_x_10) ;  /* 0x0000000000748947 */ /* 0x000fea0003800000 */
[----:B------:R3:W5:Y:S02]  /*0790*/  LDG.E.U8 R10, desc[UR4][R2.64+0x4] ;  /* 0x00000404020a7981 */ /* 0x000764000c1e1100 */
.L_x_11:
[----:B------:R-:W-:-:S05]  /*07a0*/  IADD3 R8, P0, PT, R7, R2, RZ ;  /* 0x0000000207087210 */ /* 0x000fca0007f1e0ff */
[----:B------:R-:W-:-:S06]  /*07b0*/  IMAD.X R9, RZ, RZ, R3, P0 ;  /* 0x000000ffff097224 */ /* 0x000fcc00000e0603 */
[----:B------:R-:W4:Y:S02]  /*07c0*/  LDG.E.U8 R9, desc[UR4][R8.64] ;  /* 0x0000000408097981 */ /* 0x000f24000c1e1100 */
[----:B----45:R-:W-:-:S13]  /*07d0*/  ISETP.NE.AND P0, PT, R9, R10, PT ;  /* 0x0000000a0900720c */ /* 0x030fda0003f05270 */
[----:B------:R-:W-:Y:S05]  /*07e0*/  @!P0 BRA `(.L_x_10) ;  /* 0x00000000005c8947 */ /* 0x000fea0003800000 */
[----:B------:R-:W-:-:S05]  /*07f0*/  IMAD.SHL.U32 R8, R7, 0x4, RZ ;  /* 0x0000000407087824 */ /* 0x000fca00078e00ff */
[C---:B------:R-:W-:Y:S02]  /*0800*/  ISETP.EQ.AND P1, PT, R8.reuse, RZ, PT ;  /* 0x000000ff0800720c */ /* 0x040fe40003f22270 */
[C---:B------:R-:W-:Y:S02]  /*0810*/  ISETP.EQ.AND P2, PT, R8.reuse, 0x4, PT ;  /* 0x000000040800780c */ /* 0x040fe40003f42270 */
[C---:B------:R-:W-:Y:S02]  /*0820*/  ISETP.EQ.AND P3, PT, R8.reuse, 0x8, PT ;  /* 0x000000080800780c */ /* 0x040fe40003f62270 */
[----:B------:R-:W-:-:S07]  /*0830*/  ISETP.EQ.AND P0, PT, R8, 0xc, PT ;  /* 0x0000000c0800780c */ /* 0x000fce0003f02270 */
[----:B------:R-:W-:Y:S01]  /*0840*/  @P1 IMAD.MOV.U32 R7, RZ, RZ, -0x1 ;  /* 0xffffffffff071424 */ /* 0x000fe200078e00ff */
[C---:B------:R-:W-:Y:S02]  /*0850*/  ISETP.EQ.AND P1, PT, R8.reuse, 0x10, PT ;  /* 0x000000100800780c */ /* 0x040fe40003f22270 */
[----:B------:R-:W-:Y:S01]  /*0860*/  @P2 MOV R7, RZ ;  /* 0x000000ff00072202 */ /* 0x000fe20000000f00 */
[----:B------:R-:W-:Y:S01]  /*0870*/  @P3 IMAD.MOV.U32 R7, RZ, RZ, R0 ;  /* 0x000000ffff073224 */ /* 0x000fe200078e0000 */
[C---:B------:R-:W-:Y:S01]  /*0880*/  ISETP.EQ.AND P2, PT, R8.reuse, 0x14, PT ;  /* 0x000000140800780c */ /* 0x040fe20003f42270 */
[----:B------:R-:W-:Y:S01]  /*0890*/  @P0 IMAD.MOV.U32 R7, RZ, RZ, R4 ;  /* 0x000000ffff070224 */ /* 0x000fe200078e0004 */
[C---:B------:R-:W-:Y:S02]  /*08a0*/  ISETP.EQ.AND P3, PT, R8.reuse, 0x18, PT ;  /* 0x000000180800780c */ /* 0x040fe40003f62270 */
[----:B------:R-:W-:-:S05]  /*08b0*/  ISETP.EQ.AND P0, PT, R8, 0x1c, PT ;  /* 0x0000001c0800780c */ /* 0x000fca0003f02270 */
[----:B------:R-:W-:Y:S01]  /*08c0*/  @P1 IMAD.MOV.U32 R7, RZ, RZ, R6 ;  /* 0x000000ffff071224 */ /* 0x000fe200078e0006 */
[----:B------:R-:W-:-:S03]  /*08d0*/  ISETP.EQ.AND P1, PT, R8, 0x20, PT ;  /* 0x000000200800780c */ /* 0x000fc60003f22270 */
[--C-:B------:R-:W-:Y:S01]  /*08e0*/  @P2 IMAD.MOV.U32 R7, RZ, RZ, R0.reuse ;  /* 0x000000ffff072224 */ /* 0x100fe200078e0000 */
[----:B------:R-:W-:Y:S01]  /*08f0*/  ISETP.EQ.AND P2, PT, R8, 0x24, PT ;  /* 0x000000240800780c */ /* 0x000fe20003f42270 */
[--C-:B------:R-:W-:Y:S02]  /*0900*/  @P3 IMAD.MOV.U32 R7, RZ, RZ, R0.reuse ;  /* 0x000000ffff073224 */ /* 0x100fe400078e0000 */
[----:B------:R-:W-:-:S06]  /*0910*/  @P0 IMAD.MOV.U32 R7, RZ, RZ, R0 ;  /* 0x000000ffff070224 */ /* 0x000fcc00078e0000 */
[----:B------:R-:W-:-:S04]  /*0920*/  @P1 IMAD.MOV.U32 R7, RZ, RZ, R0 ;  /* 0x000000ffff071224 */ /* 0x000fc800078e0000 */
[----:B------:R-:W-:-:S05]  /*0930*/  @P2 IMAD.MOV.U32 R7, RZ, RZ, R0 ;  /* 0x000000ffff072224 */ /* 0x000fca00078e0000 */
[----:B------:R-:W-:-:S13]  /*0940*/  ISETP.GT.AND P0, PT, R7, -0x1, PT ;  /* 0xffffffff0700780c */ /* 0x000fda0003f04270 */
[----:B------:R-:W-:Y:S05]  /*0950*/  @P0 BRA `(.L_x_11) ;  /* 0xfffffffc00900947 */ /* 0x000fea000383ffff */
.L_x_10:
[----:B------:R-:W-:Y:S05]  /*0960*/  BSYNC.RECONVERGENT B0 ;  /* 0x0000000000007941 */ /* 0x000fea0003800200 */
.L_x_9:
[C---:B------:R-:W-:Y:S01]  /*0970*/  ISETP.GE.AND P0, PT, R7.reuse, -0x1, PT ;  /* 0xffffffff0700780c */ /* 0x040fe20003f06270 */
[----:B------:R-:W-:Y:S01]  /*0980*/  VIADD R7, R7, 0x1 ;  /* 0x0000000107077836 */ /* 0x000fe20000000000 */
[----:B------:R-:W-:Y:S03]  /*0990*/  BSSY.RECONVERGENT B0, `(.L_x_12) ;  /* 0x0000020000007945 */ /* 0x000fe60003800200 */
[----:B------:R-:W-:-:S08]  /*09a0*/  IMAD.MOV.U32 R11, RZ, RZ, R7 ;  /* 0x000000ffff0b7224 */ /* 0x000fd000078e0007 */
[----:B------:R-:W-:Y:S05]  /*09b0*/  @!P0 BRA `(.L_x_13) ;  /* 0x0000000000748947 */ /* 0x000fea0003800000 */
[----:B------:R4:W5:Y:S02]  /*09c0*/  LDG.E.U8 R10, desc[UR4][R2.64+0x5] ;  /* 0x00000504020a7981 */ /* 0x000964000c1e1100 */
.L_x_14:
        /* <DEDUP_REMOVED lines=18> */
[----:B------:R-:W-:Y:S01]  /*0af0*/  @P1 IMAD.MOV.U32 R11, RZ, RZ, R6 ;  /* 0x000000ffff0b1224 */ /* 0x000fe200078e0006 */
[C---:B------:R-:W-:Y:S01]  /*0b00*/  ISETP.EQ.AND P1, PT, R8.reuse, 0x20, PT ;  /* 0x000000200800780c */ /* 0x040fe20003f22270 */
[----:B------:R-:W-:Y:S01]  /*0b10*/  @P2 IMAD.MOV.U32 R11, RZ, RZ, R7 ;  /* 0x000000ffff0b2224 */ /* 0x000fe200078e0007 */
[----:B------:R-:W-:Y:S01]  /*0b20*/  ISETP.EQ.AND P2, PT, R8, 0x24, PT ;  /* 0x000000240800780c */ /* 0x000fe20003f42270 */
[--C-:B------:R-:W-:Y:S02]  /*0b30*/  @P3 IMAD.MOV.U32 R11, RZ, RZ, R0.reuse ;  /* 0x000000ffff0b3224 */ /* 0x100fe400078e0000 */
[----:B------:R-:W-:-:S08]  /*0b40*/  @P0 IMAD.MOV.U32 R11, RZ, RZ, R0 ;  /* 0x000000ffff0b0224 */ /* 0x000fd000078e0000 */
[--C-:B------:R-:W-:Y:S02]  /*0b50*/  @P1 IMAD.MOV.U32 R11, RZ, RZ, R0.reuse ;  /* 0x000000ffff0b1224 */ /* 0x100fe400078e0000 */
[----:B------:R-:W-:-:S05]  /*0b60*/  @P2 IMAD.MOV.U32 R11, RZ, RZ, R0 ;  /* 0x000000ffff0b2224 */ /* 0x000fca00078e0000 */
[----:B------:R-:W-:-:S13]  /*0b70*/  ISETP.GT.AND P0, PT, R11, -0x1, PT ;  /* 0xffffffff0b00780c */ /* 0x000fda0003f04270 */
[----:B------:R-:W-:Y:S05]  /*0b80*/  @P0 BRA `(.L_x_14) ;  /* 0xfffffffc00900947 */ /* 0x000fea000383ffff */
.L_x_13:
[----:B------:R-:W-:Y:S05]  /*0b90*/  BSYNC.RECONVERGENT B0 ;  /* 0x0000000000007941 */ /* 0x000fea0003800200 */
.L_x_12:
[C---:B------:R-:W-:Y:S01]  /*0ba0*/  ISETP.GE.AND P0, PT, R11.reuse, -0x1, PT ;  /* 0xffffffff0b00780c */ /* 0x040fe20003f06270 */
[----:B------:R-:W-:Y:S01]  /*0bb0*/  VIADD R8, R11, 0x1 ;  /* 0x000000010b087836 */ /* 0x000fe20000000000 */
[----:B------:R-:W-:Y:S03]  /*0bc0*/  BSSY.RECONVERGENT B0, `(.L_x_15) ;  /* 0x0000020000007945 */ /* 0x000fe60003800200 */
[----:B------:R-:W-:-:S08]  /*0bd0*/  IMAD.MOV.U32 R9, RZ, RZ, R8 ;  /* 0x000000ffff097224 */ /* 0x000fd000078e0008 */
[----:B------:R-:W-:Y:S05]  /*0be0*/  @!P0 BRA `(.L_x_16) ;  /* 0x0000000000748947 */ /* 0x000fea0003800000 */
[----:B------:R0:W5:Y:S02]  /*0bf0*/  LDG.E.U8 R12, desc[UR4][R2.64+0x6] ;  /* 0x00000604020c7981 */ /* 0x000164000c1e1100 */
.L_x_17:
        /* <DEDUP_REMOVED lines=21> */
[----:B------:R-:W-:Y:S02]  /*0d50*/  ISETP.EQ.AND P2, PT, R10, 0x24, PT ;  /* 0x000000240a00780c */ /* 0x000fe40003f42270 */
[----:B------:R-:W-:Y:S01]  /*0d60*/  @P3 MOV R9, R8 ;  /* 0x0000000800093202 */ /* 0x000fe20000000f00 */
[----:B------:R-:W-:-:S08]  /*0d70*/  @P0 IMAD.MOV.U32 R9, RZ, RZ, R0 ;  /* 0x000000ffff090224 */ /* 0x000fd000078e0000 */
[--C-:B------:R-:W-:Y:S02]  /*0d80*/  @P1 IMAD.MOV.U32 R9, RZ, RZ, R0.reuse ;  /* 0x000000ffff091224 */ /* 0x100fe400078e0000 */
[----:B------:R-:W-:-:S05]  /*0d90*/  @P2 IMAD.MOV.U32 R9, RZ, RZ, R0 ;  /* 0x000000ffff092224 */ /* 0x000fca00078e0000 */
[----:B------:R-:W-:-:S13]  /*0da0*/  ISETP.GT.AND P0, PT, R9, -0x1, PT ;  /* 0xffffffff0900780c */ /* 0x000fda0003f04270 */
[----:B------:R-:W-:Y:S05]  /*0db0*/  @P0 BRA `(.L_x_17) ;  /* 0xfffffffc00900947 */ /* 0x000fea000383ffff */
.L_x_16:
[----:B------:R-:W-:Y:S05]  /*0dc0*/  BSYNC.RECONVERGENT B0 ;  /* 0x0000000000007941 */ /* 0x000fea0003800200 */
.L_x_15:
[C---:B------:R-:W-:Y:S01]  /*0dd0*/  ISETP.GE.AND P0, PT, R9.reuse, -0x1, PT ;  /* 0xffffffff0900780c */ /* 0x040fe20003f06270 */
[----:B------:R-:W-:Y:S01]  /*0de0*/  VIADD R9, R9, 0x1 ;  /* 0x0000000109097836 */ /* 0x000fe20000000000 */
[----:B------:R-:W-:Y:S03]  /*0df0*/  BSSY.RECONVERGENT B0, `(.L_x_18) ;  /* 0x0000020000007945 */ /* 0x000fe60003800200 */
[----:B------:R-:W-:-:S08]  /*0e00*/  IMAD.MOV.U32 R13, RZ, RZ, R9 ;  /* 0x000000ffff0d7224 */ /* 0x000fd000078e0009 */
[----:B------:R-:W-:Y:S05]  /*0e10*/  @!P0 BRA `(.L_x_19) ;  /* 0x0000000000748947 */ /* 0x000fea0003800000 */
[----:B------:R0:W5:Y:S02]  /*0e20*/  LDG.E.U8 R12, desc[UR4][R2.64+0x7] ;  /* 0x00000704020c7981 */ /* 0x000164000c1e1100 */
.L_x_20:
        /* <DEDUP_REMOVED lines=22> */
[----:B------:R-:W-:Y:S02]  /*0f90*/  @P3 IMAD.MOV.U32 R13, RZ, RZ, R8 ;  /* 0x000000ffff0d3224 */ /* 0x000fe400078e0008 */
[----:B------:R-:W-:-:S08]  /*0fa0*/  @P0 IMAD.MOV.U32 R13, RZ, RZ, R9 ;  /* 0x000000ffff0d0224 */ /* 0x000fd000078e0009 */
[--C-:B------:R-:W-:Y:S02]  /*0fb0*/  @P1 IMAD.MOV.U32 R13, RZ, RZ, R0.reuse ;  /* 0x000000ffff0d1224 */ /* 0x100fe400078e0000 */
[----:B------:R-:W-:-:S05]  /*0fc0*/  @P2 IMAD.MOV.U32 R13, RZ, RZ, R0 ;  /* 0x000000ffff0d2224 */ /* 0x000fca00078e0000 */
[----:B------:R-:W-:-:S13]  /*0fd0*/  ISETP.GT.AND P0, PT, R13, -0x1, PT ;  /* 0xffffffff0d00780c */ /* 0x000fda0003f04270 */
[----:B------:R-:W-:Y:S05]  /*0fe0*/  @P0 BRA `(.L_x_20) ;  /* 0xfffffffc00900947 */ /* 0x000fea000383ffff */
.L_x_19:
[----:B------:R-:W-:Y:S05]  /*0ff0*/  BSYNC.RECONVERGENT B0 ;  /* 0x0000000000007941 */ /* 0x000fea0003800200 */
.L_x_18:
[C---:B------:R-:W-:Y:S01]  /*1000*/  ISETP.GE.AND P0, PT, R13.reuse, -0x1, PT ;  /* 0xffffffff0d00780c */ /* 0x040fe20003f06270 */
[----:B------:R-:W-:Y:S01]  /*1010*/  VIADD R12, R13, 0x1 ;  /* 0x000000010d0c7836 */ /* 0x000fe20000000000 */
[----:B------:R-:W-:Y:S03]  /*1020*/  BSSY.RECONVERGENT B0, `(.L_x_21) ;  /* 0x0000020000007945 */ /* 0x000fe60003800200 */
[----:B------:R-:W-:-:S08]  /*1030*/  IMAD.MOV.U32 R13, RZ, RZ, R12 ;  /* 0x000000ffff0d7224 */ /* 0x000fd000078e000c */
[----:B------:R-:W-:Y:S05]  /*1040*/  @!P0 BRA `(.L_x_22) ;  /* 0x0000000000748947 */ /* 0x000fea0003800000 */
[----:B------:R0:W5:Y:S02]  /*1050*/  LDG.E.U8 R14, desc[UR4][R2.64+0x8] ;  /* 0x00000804020e7981 */ /* 0x000164000c1e1100 */
.L_x_23:
        /* <DEDUP_REMOVED lines=24> */
[----:B------:R-:W-:Y:S02]  /*11e0*/  @P1 IMAD.MOV.U32 R13, RZ, RZ, R12 ;  /* 0x000000ffff0d1224 */ /* 0x000fe400078e000c */
[----:B------:R-:W-:-:S05]  /*11f0*/  @P2 IMAD.MOV.U32 R13, RZ, RZ, R0 ;  /* 0x000000ffff0d2224 */ /* 0x000fca00078e0000 */
[----:B------:R-:W-:-:S13]  /*1200*/  ISETP.GT.AND P0, PT, R13, -0x1, PT ;  /* 0xffffffff0d00780c */ /* 0x000fda0003f04270 */
[----:B------:R-:W-:Y:S05]  /*1210*/  @P0 BRA `(.L_x_23) ;  /* 0xfffffffc00900947 */ /* 0x000fea000383ffff */
.L_x_22:
[----:B------:R-:W-:Y:S05]  /*1220*/  BSYNC.RECONVERGENT B0 ;  /* 0x0000000000007941 */ /* 0x000fea0003800200 */
.L_x_21:
[----:B------:R-:W5:Y:S02]  /*1230*/  LDCU UR6, c[0x0][0x388] ;  /* 0x00007100ff0677ac */ /* 0x000f640008000800 */
[----:B-----5:R-:W-:-:S13]  /*1240*/  ISETP.LT.AND P0, PT, RZ, UR6, PT ;  /* 0x00000006ff007c0c */ /* 0x020fda000bf01270 */
[----:B------:R-:W-:Y:S05]  /*1250*/  @!P0 EXIT ;  /* 0x000000000000894d */ /* 0x000fea0003800000 */
[----:B------:R-:W5:Y:S01]  /*1260*/  LDC.64 R10, c[0x0][0x398] ;  /* 0x0000e600ff0a7b82 */ /* 0x000f620000000a00 */
[----:B------:R-:W-:Y:S01]  /*1270*/  IADD3 R19, PT, PT, R13, 0x1, RZ ;  /* 0x000000010d137810 */ /* 0x000fe20007ffe0ff */
[----:B------:R-:W-:Y:S01]  /*1280*/  IMAD.MOV.U32 R18, RZ, RZ, RZ ;  /* 0x000000ffff127224 */ /* 0x000fe200078e00ff */
[----:B------:R-:W0:Y:S01]  /*1290*/  LDCU UR8, c[0x0][0x388] ;  /* 0x00007100ff0877ac */ /* 0x000e220008000800 */
[----:B------:R-:W0:Y:S01]  /*12a0*/  LDCU.64 UR6, c[0x0][0x380] ;  /* 0x00007000ff0677ac */ /* 0x000e220008000a00 */
[----:B-----5:R-:W-:-:S04]  /*12b0*/  IMAD.WIDE R10, R5, 0x4, R10 ;  /* 0x00000004050a7825 */ /* 0x020fc800078e020a */
[----:B0-----:R-:W-:-:S07]  /*12c0*/  IMAD.MOV.U32 R5, RZ, RZ, RZ ;  /* 0x000000ffff057224 */ /* 0x001fce00078e00ff */
.L_x_29:
[----:B------:R-:W-:Y:S01]  /*12d0*/  ISETP.NE.AND P0, PT, R5, -0x1, PT ;  /* 0xffffffff0500780c */ /* 0x000fe20003f05270 */
[----:B------:R-:W-:Y:S04]  /*12e0*/  BSSY.RECONVERGENT B0, `(.L_x_24) ;  /* 0x0000042000007945 */ /* 0x000fe80003800200 */
[----:B------:R-:W-:Y:S01]  /*12f0*/  BSSY.RELIABLE B1, `(.L_x_25) ;  /* 0x0000011000017945 */ /* 0x000fe20003800100 */
[----:B------:R-:W-:-:S07]  /*1300*/  IMAD.MOV.U32 R13, RZ, RZ, R5 ;  /* 0x000000ffff0d7224 */ /* 0x000fce00078e0005 */
[----:B------:R-:W-:Y:S05]  /*1310*/  @!P0 BRA `(.L_x_26) ;  /* 0x0000000000248947 */ /* 0x000fea0003800000 */
[C---:B------:R-:W-:Y:S02]  /*1320*/  IADD3 R14, P1, PT, R5.reuse, R2, RZ ;  /* 0x00000002050e7210 */ /* 0x040fe40007f3e0ff */
[C---:B------:R-:W-:Y:S02]  /*1330*/  IADD3 R16, P0, PT, R18.reuse, UR6, RZ ;  /* 0x0000000612107c10 */ /* 0x040fe4000ff1e0ff */
[----:B------:R-:W-:Y:S02]  /*1340*/  LEA.HI.X.SX32 R15, R5, R3, 0x1, P1 ;  /* 0x00000003050f7211 */ /* 0x000fe400008f0eff */
[----:B------:R-:W-:-:S04]  /*1350*/  LEA.HI.X.SX32 R17, R18, UR7, 0x1, P0 ;  /* 0x0000000712117c11 */ /* 0x000fc800080f0eff */
[----:B------:R-:W5:Y:S04]  /*1360*/  LDG.E.U8 R15, desc[UR4][R14.64] ;  /* 0x000000040e0f7981 */ /* 0x000f68000c1e1100 */
[----:B------:R-:W5:Y:S02]  /*1370*/  LDG.E.U8 R16, desc[UR4][R16.64] ;  /* 0x0000000410107981 */ /* 0x000f64000c1e1100 */
[----:B-----5:R-:W-:-:S13]  /*1380*/  ISETP.NE.AND P0, PT, R16, R15, PT ;  /* 0x0000000f1000720c */ /* 0x020fda0003f05270 */
[----:B------:R-:W-:Y:S05]  /*1390*/  @P0 BREAK.RELIABLE B1 ;  /* 0x0000000000010942 */ /* 0x000fea0003800100 */
[----:B------:R-:W-:Y:S05]  /*13a0*/  @P0 BRA `(.L_x_27) ;  /* 0x00000000007c0947 */ /* 0x000fea0003800000 */
.L_x_26:
[----:B------:R-:W-:Y:S02]  /*13b0*/  VIADD R5, R5, 0x1 ;  /* 0x0000000105057836 */ /* 0x000fe40000000000 */
[----:B------:R-:W-:-:S03]  /*13c0*/  VIADD R18, R18, 0x1 ;  /* 0x0000000112127836 */ /* 0x000fc60000000000 */
[----:B------:R-:W-:-:S13]  /*13d0*/  ISETP.NE.AND P0, PT, R5, 0xa, PT ;  /* 0x0000000a0500780c */ /* 0x000fda0003f05270 */
[----:B------:R-:W-:Y:S05]  /*13e0*/  @P0 BREAK.RELIABLE B1 ;  /* 0x0000000000010942 */ /* 0x000fea0003800100 */
[----:B------:R-:W-:Y:S05]  /*13f0*/  @P0 BRA `(.L_x_28) ;  /* 0x0000000000c00947 */ /* 0x000fea0003800000 */
[----:B------:R-:W-:Y:S05]  /*1400*/  BSYNC.RELIABLE B1 ;  /* 0x0000000000017941 */ /* 0x000fea0003800100 */
.L_x_25:
[----:B------:R-:W-:-:S05]  /*1410*/  IMAD.MOV.U32 R15, RZ, RZ, 0x1 ;  /* 0x00000001ff0f7424 */ /* 0x000fca00078e00ff */
[----:B------:R0:W-:Y:S01]  /*1420*/  REDG.E.ADD.STRONG.GPU desc[UR4][R10.64], R15 ;  /* 0x0000000f0a00798e */ /* 0x0001e2000c12e104 */
        /* <DEDUP_REMOVED lines=20> */
[----:B------:R-:W-:-:S04]  /*1570*/  @P2 IMAD.MOV.U32 R13, RZ, RZ, R19 ;  /* 0x000000ffff0d2224 */ /* 0x000fc800078e0013 */
[----:B------:R-:W-:Y:S01]  /*1580*/  IMAD.MOV.U32 R5, RZ, RZ, R13 ;  /* 0x000000ffff057224 */ /* 0x000fe200078e000d */
[----:B0-----:R-:W-:Y:S06]  /*1590*/  BRA `(.L_x_28) ;  /* 0x0000000000587947 */ /* 0x001fec0003800000 */
.L_x_27:
        /* <DEDUP_REMOVED lines=21> */
[----:B------:R-:W-:-:S07]  /*16f0*/  IMAD.MOV.U32 R5, RZ, RZ, R13 ;  /* 0x000000ffff057224 */ /* 0x000fce00078e000d */
.L_x_28:
[----:B------:R-:W-:Y:S05]  /*1700*/  BSYNC.RECONVERGENT B0 ;  /* 0x0000000000007941 */ /* 0x000fea0003800200 */
.L_x_24:
[----:B------:R-:W-:-:S13]  /*1710*/  ISETP.GE.AND P0, PT, R18, UR8, PT ;  /* 0x0000000812007c0c */ /* 0x000fda000bf06270 */
[----:B------:R-:W-:Y:S05]  /*1720*/  @!P0 BRA `(.L_x_29) ;  /* 0xfffffff800e88947 */ /* 0x000fea000383ffff */
[----:B------:R-:W-:Y:S05]  /*1730*/  EXIT ;  /* 0x000000000000794d */ /* 0x000fea0003800000 */
.L_x_30:
[----:B------:R-:W-:-:S00]  /*1740*/  BRA `(.L_x_30) ;  /* 0xfffffffc00fc7947 */ /* 0x000fc0000383ffff */
[----:B------:R-:W-:-:S00]  /*1750*/  NOP ;  /* 0x0000000000007918 */ /* 0x000fc00000000000 */
        /* <DEDUP_REMOVED lines=10> */
.L_x_31:


//--------------------- .nv.shared.reserved.0     --------------------------
	.section	.nv.shared.reserved.0,"aw",@nobits
	.weak		__nv_reservedSMEM_offset_0_alias
	.size		__nv_reservedSMEM_offset_0_alias, 0, 64
	.other		__nv_reservedSMEM_offset_0_alias,@"STO_CUDA_RESERVED_SHARED STV_DEFAULT"
__nv_reservedSMEM_offset_0_alias:
	.zero		0
	.zero		64


//--------------------- .nv.constant0._Z10kmp_kernelPciS_Pii --------------------------
	.section	.nv.constant0._Z10kmp_kernelPciS_Pii,"a",@progbits
	.sectionflags	@""
	.align	4
.nv.constant0._Z10kmp_kernelPciS_Pii:
	.zero		932


//--------------------- SYMBOLS --------------------------

	.type		.nv.reservedSmem.offset0,@object
	.size		.nv.reservedSmem.offset0,0x4
